//
// Generated by NVIDIA NVVM Compiler
//
// Compiler Build ID: CL-36424714
// Cuda compilation tools, release 13.0, V13.0.88
// Based on NVVM 20.0.0
//

.version 9.0
.target sm_100
.address_size 64

	// .globl	_Z18matrixMulOptimizedPfS_S_i
// _ZZ18matrixMulOptimizedPfS_S_iE2sA has been demoted
// _ZZ18matrixMulOptimizedPfS_S_iE2sB has been demoted

.visible .entry _Z18matrixMulOptimizedPfS_S_i(
	.param .u64 .ptr .align 1 _Z18matrixMulOptimizedPfS_S_i_param_0,
	.param .u64 .ptr .align 1 _Z18matrixMulOptimizedPfS_S_i_param_1,
	.param .u64 .ptr .align 1 _Z18matrixMulOptimizedPfS_S_i_param_2,
	.param .u32 _Z18matrixMulOptimizedPfS_S_i_param_3
)
{
	.reg .pred 	%p<6>;
	.reg .b32 	%r<35>;
	.reg .b32 	%f<119>;
	.reg .b64 	%rd<13>;
	// demoted variable
	.shared .align 4 .b8 _ZZ18matrixMulOptimizedPfS_S_iE2sA[4096];
	// demoted variable
	.shared .align 4 .b8 _ZZ18matrixMulOptimizedPfS_S_iE2sB[4096];
	ld.param.u64 	%rd3, [_Z18matrixMulOptimizedPfS_S_i_param_0];
	ld.param.u64 	%rd4, [_Z18matrixMulOptimizedPfS_S_i_param_1];
	ld.param.u64 	%rd5, [_Z18matrixMulOptimizedPfS_S_i_param_2];
	ld.param.u32 	%r15, [_Z18matrixMulOptimizedPfS_S_i_param_3];
	mov.u32 	%r16, %ctaid.x;
	mov.u32 	%r17, %ctaid.y;
	mov.u32 	%r1, %tid.x;
	mov.u32 	%r2, %tid.y;
	shl.b32 	%r18, %r17, 5;
	add.s32 	%r3, %r18, %r2;
	shl.b32 	%r19, %r16, 5;
	add.s32 	%r4, %r19, %r1;
	cvt.rn.f32.s32 	%f10, %r15;
	mul.f32 	%f11, %f10, 0f3D000000;
	cvt.rpi.f32.f32 	%f1, %f11;
	setp.leu.f32 	%p1, %f1, 0f00000000;
	mov.f32 	%f118, 0f00000000;
	@%p1 bra 	$L__BB0_7;
	shl.b32 	%r21, %r2, 7;
	mov.u32 	%r22, _ZZ18matrixMulOptimizedPfS_S_iE2sA;
	add.s32 	%r5, %r22, %r21;
	shl.b32 	%r23, %r1, 2;
	add.s32 	%r6, %r5, %r23;
	mul.lo.s32 	%r7, %r15, %r3;
	mov.u32 	%r24, _ZZ18matrixMulOptimizedPfS_S_iE2sB;
	add.s32 	%r9, %r24, %r23;
	add.s32 	%r8, %r9, %r21;
	cvta.to.global.u64 	%rd1, %rd3;
	cvta.to.global.u64 	%rd2, %rd4;
	mov.f32 	%f118, 0f00000000;
	mov.b32 	%r34, 0;
$L__BB0_2:
	shl.b32 	%r11, %r34, 5;
	add.s32 	%r25, %r11, %r1;
	max.s32 	%r26, %r3, %r25;
	setp.ge.s32 	%p2, %r26, %r15;
	mov.f32 	%f116, 0f00000000;
	@%p2 bra 	$L__BB0_4;
	add.s32 	%r27, %r25, %r7;
	mul.wide.s32 	%rd6, %r27, 4;
	add.s64 	%rd7, %rd1, %rd6;
	ld.global.f32 	%f116, [%rd7];
$L__BB0_4:
	st.shared.f32 	[%r6], %f116;
	add.s32 	%r13, %r11, %r2;
	max.s32 	%r29, %r4, %r13;
	setp.ge.s32 	%p3, %r29, %r15;
	mov.f32 	%f117, 0f00000000;
	@%p3 bra 	$L__BB0_6;
	mad.lo.s32 	%r30, %r13, %r15, %r4;
	mul.wide.s32 	%rd8, %r30, 4;
	add.s64 	%rd9, %rd2, %rd8;
	ld.global.f32 	%f117, [%rd9];
$L__BB0_6:
	st.shared.f32 	[%r8], %f117;
	bar.sync 	0;
	ld.shared.f32 	%f15, [%r5];
	ld.shared.f32 	%f16, [%r9];
	fma.rn.f32 	%f17, %f15, %f16, %f118;
	fma.rn.f32 	%f18, %f15, %f16, %f17;
	ld.shared.f32 	%f19, [%r5+4];
	ld.shared.f32 	%f20, [%r9+128];
	fma.rn.f32 	%f21, %f19, %f20, %f18;
	ld.shared.f32 	%f22, [%r5+8];
	ld.shared.f32 	%f23, [%r9+256];
	fma.rn.f32 	%f24, %f22, %f23, %f21;
	ld.shared.f32 	%f25, [%r5+12];
	ld.shared.f32 	%f26, [%r9+384];
	fma.rn.f32 	%f27, %f25, %f26, %f24;
	ld.shared.f32 	%f28, [%r5+16];
	ld.shared.f32 	%f29, [%r9+512];
	fma.rn.f32 	%f30, %f28, %f29, %f27;
	ld.shared.f32 	%f31, [%r5+20];
	ld.shared.f32 	%f32, [%r9+640];
	fma.rn.f32 	%f33, %f31, %f32, %f30;
	ld.shared.f32 	%f34, [%r5+24];
	ld.shared.f32 	%f35, [%r9+768];
	fma.rn.f32 	%f36, %f34, %f35, %f33;
	ld.shared.f32 	%f37, [%r5+28];
	ld.shared.f32 	%f38, [%r9+896];
	fma.rn.f32 	%f39, %f37, %f38, %f36;
	ld.shared.f32 	%f40, [%r5+32];
	ld.shared.f32 	%f41, [%r9+1024];
	fma.rn.f32 	%f42, %f40, %f41, %f39;
	fma.rn.f32 	%f43, %f40, %f41, %f42;
	ld.shared.f32 	%f44, [%r5+36];
	ld.shared.f32 	%f45, [%r9+1152];
	fma.rn.f32 	%f46, %f44, %f45, %f43;
	ld.shared.f32 	%f47, [%r5+40];
	ld.shared.f32 	%f48, [%r9+1280];
	fma.rn.f32 	%f49, %f47, %f48, %f46;
	ld.shared.f32 	%f50, [%r5+44];
	ld.shared.f32 	%f51, [%r9+1408];
	fma.rn.f32 	%f52, %f50, %f51, %f49;
	ld.shared.f32 	%f53, [%r5+48];
	ld.shared.f32 	%f54, [%r9+1536];
	fma.rn.f32 	%f55, %f53, %f54, %f52;
	ld.shared.f32 	%f56, [%r5+52];
	ld.shared.f32 	%f57, [%r9+1664];
	fma.rn.f32 	%f58, %f56, %f57, %f55;
	ld.shared.f32 	%f59, [%r5+56];
	ld.shared.f32 	%f60, [%r9+1792];
	fma.rn.f32 	%f61, %f59, %f60, %f58;
	ld.shared.f32 	%f62, [%r5+60];
	ld.shared.f32 	%f63, [%r9+1920];
	fma.rn.f32 	%f64, %f62, %f63, %f61;
	ld.shared.f32 	%f65, [%r5+64];
	ld.shared.f32 	%f66, [%r9+2048];
	fma.rn.f32 	%f67, %f65, %f66, %f64;
	fma.rn.f32 	%f68, %f65, %f66, %f67;
	ld.shared.f32 	%f69, [%r5+68];
	ld.shared.f32 	%f70, [%r9+2176];
	fma.rn.f32 	%f71, %f69, %f70, %f68;
	ld.shared.f32 	%f72, [%r5+72];
	ld.shared.f32 	%f73, [%r9+2304];
	fma.rn.f32 	%f74, %f72, %f73, %f71;
	ld.shared.f32 	%f75, [%r5+76];
	ld.shared.f32 	%f76, [%r9+2432];
	fma.rn.f32 	%f77, %f75, %f76, %f74;
	ld.shared.f32 	%f78, [%r5+80];
	ld.shared.f32 	%f79, [%r9+2560];
	fma.rn.f32 	%f80, %f78, %f79, %f77;
	ld.shared.f32 	%f81, [%r5+84];
	ld.shared.f32 	%f82, [%r9+2688];
	fma.rn.f32 	%f83, %f81, %f82, %f80;
	ld.shared.f32 	%f84, [%r5+88];
	ld.shared.f32 	%f85, [%r9+2816];
	fma.rn.f32 	%f86, %f84, %f85, %f83;
	ld.shared.f32 	%f87, [%r5+92];
	ld.shared.f32 	%f88, [%r9+2944];
	fma.rn.f32 	%f89, %f87, %f88, %f86;
	ld.shared.f32 	%f90, [%r5+96];
	ld.shared.f32 	%f91, [%r9+3072];
	fma.rn.f32 	%f92, %f90, %f91, %f89;
	fma.rn.f32 	%f93, %f90, %f91, %f92;
	ld.shared.f32 	%f94, [%r5+100];
	ld.shared.f32 	%f95, [%r9+3200];
	fma.rn.f32 	%f96, %f94, %f95, %f93;
	ld.shared.f32 	%f97, [%r5+104];
	ld.shared.f32 	%f98, [%r9+3328];
	fma.rn.f32 	%f99, %f97, %f98, %f96;
	ld.shared.f32 	%f100, [%r5+108];
	ld.shared.f32 	%f101, [%r9+3456];
	fma.rn.f32 	%f102, %f100, %f101, %f99;
	ld.shared.f32 	%f103, [%r5+112];
	ld.shared.f32 	%f104, [%r9+3584];
	fma.rn.f32 	%f105, %f103, %f104, %f102;
	ld.shared.f32 	%f106, [%r5+116];
	ld.shared.f32 	%f107, [%r9+3712];
	fma.rn.f32 	%f108, %f106, %f107, %f105;
	ld.shared.f32 	%f109, [%r5+120];
	ld.shared.f32 	%f110, [%r9+3840];
	fma.rn.f32 	%f111, %f109, %f110, %f108;
	ld.shared.f32 	%f112, [%r5+124];
	ld.shared.f32 	%f113, [%r9+3968];
	fma.rn.f32 	%f118, %f112, %f113, %f111;
	bar.sync 	0;
	add.s32 	%r34, %r34, 1;
	cvt.rn.f32.u32 	%f114, %r34;
	setp.gt.f32 	%p4, %f1, %f114;
	@%p4 bra 	$L__BB0_2;
$L__BB0_7:
	max.s32 	%r32, %r3, %r4;
	setp.ge.s32 	%p5, %r32, %r15;
	@%p5 bra 	$L__BB0_9;
	mad.lo.s32 	%r33, %r15, %r3, %r4;
	cvta.to.global.u64 	%rd10, %rd5;
	mul.wide.u32 	%rd11, %r33, 4;
	add.s64 	%rd12, %rd10, %rd11;
	st.global.f32 	[%rd12], %f118;
$L__BB0_9:
	ret;

}


// ===== COMPILED SASS (sm_100) =====

	.target	sm_100

	.elftype	@"ET_EXEC"


//--------------------- .note.nv.tkinfo           --------------------------
	.section	.note.nv.tkinfo,"",@"SHT_NOTE"
	.sectionflags	@"SHF_NOTE_NV_TKINFO"
	.tkinfo
        /*0018*/ 	.word	0x00000002
        /*0030*/ 	.string	""
        /*0030*/ 	.string	"ptxas"
        /*0030*/ 	.string	"Cuda compilation tools, release 13.0, V13.0.88"
        /*0030*/ 	.string	"Build cuda_13.0.r13.0/compiler.36424714_0"
        /*0030*/ 	.string	"-arch sm_100 -m 64 "



//--------------------- .note.nv.cuinfo           --------------------------
	.section	.note.nv.cuinfo,"",@"SHT_NOTE"
	.sectionflags	@"SHF_NOTE_NV_CUINFO"
        /*0018*/ 	.short	0x0002
        /*001a*/ 	.short	0x0064
        /*001c*/ 	.short	0x0082
	.zero		2


//--------------------- .nv.info                  --------------------------
	.section	.nv.info,"",@"SHT_CUDA_INFO"
	.align	4


	//----- nvinfo : EIATTR_REGCOUNT
	.align		4
        /*0000*/ 	.byte	0x04, 0x2f
        /*0002*/ 	.short	(.L_1 - .L_0)
	.align		4
.L_0:
        /*0004*/ 	.word	index@(_Z18matrixMulOptimizedPfS_S_i)
        /*0008*/ 	.word	0x00000020


	//----- nvinfo : EIATTR_FRAME_SIZE
	.align		4
.L_1:
        /*000c*/ 	.byte	0x04, 0x11
        /*000e*/ 	.short	(.L_3 - .L_2)
	.align		4
.L_2:
        /*0010*/ 	.word	index@(_Z18matrixMulOptimizedPfS_S_i)
        /*0014*/ 	.word	0x00000000


	//----- nvinfo : EIATTR_MIN_STACK_SIZE
	.align		4
.L_3:
        /*0018*/ 	.byte	0x04, 0x12
        /*001a*/ 	.short	(.L_5 - .L_4)
	.align		4
.L_4:
        /*001c*/ 	.word	index@(_Z18matrixMulOptimizedPfS_S_i)
        /*0020*/ 	.word	0x00000000
.L_5:


//--------------------- .nv.compat                --------------------------
	.section	.nv.compat,"",@"SHT_CUDA_COMPAT_INFO"
	.align	4
        /*0000*/ 	.byte	0x02, 0x09, 0x00, 0x00, 0x02, 0x02, 0x01, 0x00, 0x02, 0x05, 0x05, 0x00, 0x03, 0x07, 0x01, 0x01
        /*0010*/ 	.byte	0x02, 0x03, 0x00, 0x00, 0x02, 0x06, 0x01, 0x00, 0x04, 0x0b, 0x08, 0x00, 0x09, 0x00, 0x00, 0x00
        /*0020*/ 	.byte	0x00, 0x00, 0x00, 0x00


//--------------------- .nv.info._Z18matrixMulOptimizedPfS_S_i --------------------------
	.section	.nv.info._Z18matrixMulOptimizedPfS_S_i,"",@"SHT_CUDA_INFO"
	.sectionflags	@""
	.align	4


	//----- nvinfo : EIATTR_CUDA_API_VERSION
	.align		4
        /*0000*/ 	.byte	0x04, 0x37
        /*0002*/ 	.short	(.L_7 - .L_6)
.L_6:
        /*0004*/ 	.word	0x00000082


	//----- nvinfo : EIATTR_KPARAM_INFO
	.align		4
.L_7:
        /*0008*/ 	.byte	0x04, 0x17
        /*000a*/ 	.short	(.L_9 - .L_8)
.L_8:
        /*000c*/ 	.word	0x00000000
        /*0010*/ 	.short	0x0003
        /*0012*/ 	.short	0x0018
        /*0014*/ 	.byte	0x00, 0xf0, 0x11, 0x00


	//----- nvinfo : EIATTR_KPARAM_INFO
	.align		4
.L_9:
        /*0018*/ 	.byte	0x04, 0x17
        /*001a*/ 	.short	(.L_11 - .L_10)
.L_10:
        /*001c*/ 	.word	0x00000000
        /*0020*/ 	.short	0x0002
        /*0022*/ 	.short	0x0010
        /*0024*/ 	.byte	0x00, 0xf5, 0x21, 0x00


	//----- nvinfo : EIATTR_KPARAM_INFO
	.align		4
.L_11:
        /*0028*/ 	.byte	0x04, 0x17
        /*002a*/ 	.short	(.L_13 - .L_12)
.L_12:
        /*002c*/ 	.word	0x00000000
        /*0030*/ 	.short	0x0001
        /*0032*/ 	.short	0x0008
        /*0034*/ 	.byte	0x00, 0xf5, 0x21, 0x00


	//----- nvinfo : EIATTR_KPARAM_INFO
	.align		4
.L_13:
        /*0038*/ 	.byte	0x04, 0x17
        /*003a*/ 	.short	(.L_15 - .L_14)
.L_14:
        /*003c*/ 	.word	0x00000000
        /*0040*/ 	.short	0x0000
        /*0042*/ 	.short	0x0000
        /*0044*/ 	.byte	0x00, 0xf5, 0x21, 0x00


	//----- nvinfo : EIATTR_SPARSE_MMA_MASK
	.align		4
.L_15:
        /*0048*/ 	.byte	0x03, 0x50
        /*004a*/ 	.short	0x0000


	//----- nvinfo : EIATTR_MAXREG_COUNT
	.align		4
        /*004c*/ 	.byte	0x03, 0x1b
        /*004e*/ 	.short	0x00ff


	//----- nvinfo : EIATTR_NUM_BARRIERS
	.align		4
        /*0050*/ 	.byte	0x02, 0x4c
        /*0052*/ 	.byte	0x01
	.zero		1


	//----- nvinfo : EIATTR_MERCURY_ISA_VERSION
	.align		4
        /*0054*/ 	.byte	0x03, 0x5f
        /*0056*/ 	.short	0x0101


	//----- nvinfo : EIATTR_VRC_CTA_INIT_COUNT
	.align		4
        /*0058*/ 	.byte	0x02, 0x4a
	.zero		1
	.zero		1


	//----- nvinfo : EIATTR_EXIT_INSTR_OFFSETS
	.align		4
        /*005c*/ 	.byte	0x04, 0x1c
        /*005e*/ 	.short	(.L_17 - .L_16)


	//   ....[0]....
.L_16:
        /*0060*/ 	.word	0x00000820


	//   ....[1]....
        /*0064*/ 	.word	0x00000870


	//----- nvinfo : EIATTR_CBANK_PARAM_SIZE
	.align		4
.L_17:
        /*0068*/ 	.byte	0x03, 0x19
        /*006a*/ 	.short	0x001c


	//----- nvinfo : EIATTR_PARAM_CBANK
	.align		4
        /*006c*/ 	.byte	0x04, 0x0a
        /*006e*/ 	.short	(.L_19 - .L_18)
	.align		4
.L_18:
        /*0070*/ 	.word	index@(.nv.constant0._Z18matrixMulOptimizedPfS_S_i)
        /*0074*/ 	.short	0x0380
        /*0076*/ 	.short	0x001c


	//----- nvinfo : EIATTR_SW_WAR
	.align		4
.L_19:
        /*0078*/ 	.byte	0x04, 0x36
        /*007a*/ 	.short	(.L_21 - .L_20)
.L_20:
        /*007c*/ 	.word	0x00000008
.L_21:


//--------------------- .nv.callgraph             --------------------------
	.section	.nv.callgraph,"",@"SHT_CUDA_CALLGRAPH"
	.align	4
	.sectionentsize	8
	.align		4
        /*0000*/ 	.word	0x00000000
	.align		4
        /*0004*/ 	.word	0xffffffff
	.align		4
        /*0008*/ 	.word	0x00000000
	.align		4
        /*000c*/ 	.word	0xfffffffe
	.align		4
        /*0010*/ 	.word	0x00000000
	.align		4
        /*0014*/ 	.word	0xfffffffd
	.align		4
        /*0018*/ 	.word	0x00000000
	.align		4
        /*001c*/ 	.word	0xfffffffc


//--------------------- .text._Z18matrixMulOptimizedPfS_S_i --------------------------
	.section	.text._Z18matrixMulOptimizedPfS_S_i,"ax",@progbits
	.align	128
        .global         _Z18matrixMulOptimizedPfS_S_i
        .type           _Z18matrixMulOptimizedPfS_S_i,@function
        .size           _Z18matrixMulOptimizedPfS_S_i,(.L_x_3 - _Z18matrixMulOptimizedPfS_S_i)
        .other          _Z18matrixMulOptimizedPfS_S_i,@"STO_CUDA_ENTRY STV_DEFAULT"
_Z18matrixMulOptimizedPfS_S_i:
.text._Z18matrixMulOptimizedPfS_S_i:
[----:B------:R-:W-:Y:S01]  /*0000*/  LDC R1, c[0x0][0x37c] ;  /* 0x0000df00ff017b82 */ /* 0x000fe20000000800 */
[----:B------:R-:W0:Y:S01]  /*0010*/  LDCU UR4, c[0x0][0x398] ;  /* 0x00007300ff0477ac */ /* 0x000e220008000800 */
[----:B------:R-:W1:Y:S01]  /*0020*/  S2R R19, SR_CTAID.Y ;  /* 0x0000000000137919 */ /* 0x000e620000002600 */
[----:B------:R-:W-:Y:S01]  /*0030*/  HFMA2 R21, -RZ, RZ, 0, 0 ;  /* 0x00000000ff157431 */ /* 0x000fe200000001ff */
[----:B------:R-:W2:Y:S01]  /*0040*/  LDCU.64 UR8, c[0x0][0x358] ;  /* 0x00006b00ff0877ac */ /* 0x000ea20008000a00 */
[----:B------:R-:W1:Y:S01]  /*0050*/  S2R R0, SR_TID.Y ;  /* 0x0000000000007919 */ /* 0x000e620000002200 */
[----:B------:R-:W3:Y:S01]  /*0060*/  S2R R5, SR_CTAID.X ;  /* 0x0000000000057919 */ /* 0x000ee20000002500 */
[----:B------:R-:W3:Y:S01]  /*0070*/  S2R R2, SR_TID.X ;  /* 0x0000000000027919 */ /* 0x000ee20000002100 */
[----:B0-----:R-:W-:-:S05]  /*0080*/  I2FP.F32.S32 R3, UR4 ;  /* 0x0000000400037c45 */ /* 0x001fca0008201400 */
[----:B------:R-:W-:-:S06]  /*0090*/  FMUL R16, R3, 0.03125 ;  /* 0x3d00000003107820 */ /* 0x000fcc0000400000 */
[----:B------:R-:W0:Y:S01]  /*00a0*/  FRND.CEIL R16, R16 ;  /* 0x0000001000107307 */ /* 0x000e220000209000 */
[----:B-1----:R-:W-:Y:S02]  /*00b0*/  LEA R19, R19, R0, 0x5 ;  /* 0x0000000013137211 */ /* 0x002fe400078e28ff */
[----:B0-----:R-:W-:Y:S02]  /*00c0*/  FSETP.GT.AND P0, PT, R16, RZ, PT ;  /* 0x000000ff1000720b */ /* 0x001fe40003f04000 */
[----:B---3--:R-:W-:-:S04]  /*00d0*/  LEA R18, R5, R2, 0x5 ;  /* 0x0000000205127211 */ /* 0x008fc800078e28ff */
[----:B------:R-:W-:-:S07]  /*00e0*/  VIMNMX R3, PT, PT, R19, R18, !PT ;  /* 0x0000001213037248 */ /* 0x000fce0007fe0100 */
[----:B--2---:R-:W-:Y:S05]  /*00f0*/  @!P0 BRA `(.L_x_0) ;  /* 0x0000000400c48947 */ /* 0x004fea0003800000 */
[----:B------:R-:W0:Y:S01]  /*0100*/  S2UR UR6, SR_CgaCtaId ;  /* 0x00000000000679c3 */ /* 0x000e220000008800 */
[----:B------:R-:W-:Y:S01]  /*0110*/  UMOV UR4, 0x400 ;  /* 0x0000040000047882 */ /* 0x000fe20000000000 */
[----:B------:R-:W-:Y:S01]  /*0120*/  MOV R21, RZ ;  /* 0x000000ff00157202 */ /* 0x000fe20000000f00 */
[----:B------:R-:W-:Y:S01]  /*0130*/  UIADD3 UR5, UPT, UPT, UR4, 0x1000, URZ ;  /* 0x0000100004057890 */ /* 0x000fe2000fffe0ff */
[----:B------:R-:W-:Y:S01]  /*0140*/  MOV R5, RZ ;  /* 0x000000ff00057202 */ /* 0x000fe20000000f00 */
[----:B------:R-:W1:Y:S01]  /*0150*/  LDCU UR7, c[0x0][0x398] ;  /* 0x00007300ff0777ac */ /* 0x000e620008000800 */
[----:B0-----:R-:W-:Y:S02]  /*0160*/  ULEA UR4, UR6, UR4, 0x18 ;  /* 0x0000000406047291 */ /* 0x001fe4000f8ec0ff */
[----:B------:R-:W-:-:S04]  /*0170*/  ULEA UR5, UR6, UR5, 0x18 ;  /* 0x0000000506057291 */ /* 0x000fc8000f8ec0ff */
[----:B------:R-:W-:Y:S02]  /*0180*/  LEA R17, R0, UR4, 0x7 ;  /* 0x0000000400117c11 */ /* 0x000fe4000f8e38ff */
[C---:B------:R-:W-:Y:S02]  /*0190*/  LEA R7, R2.reuse, UR5, 0x2 ;  /* 0x0000000502077c11 */ /* 0x040fe4000f8e10ff */
[----:B------:R-:W-:Y:S02]  /*01a0*/  LEA R6, R2, R17, 0x2 ;  /* 0x0000001102067211 */ /* 0x000fe400078e10ff */
[----:B-1----:R-:W-:-:S07]  /*01b0*/  LEA R4, R0, R7, 0x7 ;  /* 0x0000000700047211 */ /* 0x002fce00078e38ff */
.L_x_1:
[C---:B------:R-:W-:Y:S01]  /*01c0*/  LEA R12, R5.reuse, R2, 0x5 ;  /* 0x00000002050c7211 */ /* 0x040fe200078e28ff */
[----:B------:R-:W-:Y:S01]  /*01d0*/  UMOV UR4, UR7 ;  /* 0x0000000700047c82 */ /* 0x000fe20008000000 */
[----:B------:R-:W-:Y:S01]  /*01e0*/  LEA R25, R5, R0, 0x5 ;  /* 0x0000000005197211 */ /* 0x000fe200078e28ff */
[----:B------:R-:W-:Y:S01]  /*01f0*/  HFMA2 R29, -RZ, RZ, 0, 0 ;  /* 0x00000000ff1d7431 */ /* 0x000fe200000001ff */
[----:B------:R-:W-:Y:S02]  /*0200*/  VIMNMX R8, PT, PT, R19, R12, !PT ;  /* 0x0000000c13087248 */ /* 0x000fe40007fe0100 */
[----:B------:R-:W-:Y:S02]  /*0210*/  VIMNMX R9, PT, PT, R18, R25, !PT ;  /* 0x0000001912097248 */ /* 0x000fe40007fe0100 */
[----:B------:R-:W-:Y:S02]  /*0220*/  ISETP.GE.AND P0, PT, R8, UR4, PT ;  /* 0x0000000408007c0c */ /* 0x000fe4000bf06270 */
[----:B------:R-:W-:-:S02]  /*0230*/  ISETP.GE.AND P1, PT, R9, UR4, PT ;  /* 0x0000000409007c0c */ /* 0x000fc4000bf26270 */
[----:B------:R-:W-:-:S09]  /*0240*/  MOV R26, RZ ;  /* 0x000000ff001a7202 */ /* 0x000fd20000000f00 */
[----:B------:R-:W0:Y:S01]  /*0250*/  @!P0 LDC.64 R8, c[0x0][0x380] ;  /* 0x0000e000ff088b82 */ /* 0x000e220000000a00 */
[----:B------:R-:W-:Y:S02]  /*0260*/  @!P0 IMAD R13, R19, UR4, R12 ;  /* 0x00000004130d8c24 */ /* 0x000fe4000f8e020c */
[----:B------:R-:W-:-:S05]  /*0270*/  @!P1 IMAD R25, R25, UR4, R18 ;  /* 0x0000000419199c24 */ /* 0x000fca000f8e0212 */
[----:B------:R-:W1:Y:S01]  /*0280*/  @!P1 LDC.64 R10, c[0x0][0x388] ;  /* 0x0000e200ff0a9b82 */ /* 0x000e620000000a00 */
[----:B0-----:R-:W-:-:S05]  /*0290*/  @!P0 IMAD.WIDE R8, R13, 0x4, R8 ;  /* 0x000000040d088825 */ /* 0x001fca00078e0208 */
[----:B------:R-:W2:Y:S01]  /*02a0*/  @!P0 LDG.E R29, desc[UR8][R8.64] ;  /* 0x00000008081d8981 */ /* 0x000ea2000c1e1900 */
[----:B-1----:R-:W-:-:S05]  /*02b0*/  @!P1 IMAD.WIDE R24, R25, 0x4, R10 ;  /* 0x0000000419189825 */ /* 0x002fca00078e020a */
[----:B------:R-:W3:Y:S01]  /*02c0*/  @!P1 LDG.E R26, desc[UR8][R24.64] ;  /* 0x00000008181a9981 */ /* 0x000ee2000c1e1900 */
[----:B------:R-:W-:-:S03]  /*02d0*/  IADD3 R5, PT, PT, R5, 0x1, RZ ;  /* 0x0000000105057810 */ /* 0x000fc60007ffe0ff */
[----:B--2---:R-:W-:Y:S04]  /*02e0*/  STS [R6], R29 ;  /* 0x0000001d06007388 */ /* 0x004fe80000000800 */
[----:B---3--:R-:W-:Y:S01]  /*02f0*/  STS [R4], R26 ;  /* 0x0000001a04007388 */ /* 0x008fe20000000800 */
[----:B------:R-:W-:Y:S06]  /*0300*/  BAR.SYNC.DEFER_BLOCKING 0x0 ;  /* 0x0000000000007b1d */ /* 0x000fec0000010000 */
[----:B------:R-:W-:Y:S04]  /*0310*/  LDS R28, [R7] ;  /* 0x00000000071c7984 */ /* 0x000fe80000000800 */
[----:B------:R-:W0:Y:S04]  /*0320*/  LDS.128 R12, [R17] ;  /* 0x00000000110c7984 */ /* 0x000e280000000c00 */
[----:B------:R-:W1:Y:S04]  /*0330*/  LDS R25, [R7+0x80] ;  /* 0x0000800007197984 */ /* 0x000e680000000800 */
[----:B------:R-:W2:Y:S04]  /*0340*/  LDS R27, [R7+0x100] ;  /* 0x00010000071b7984 */ /* 0x000ea80000000800 */
[----:B------:R-:W3:Y:S04]  /*0350*/  LDS R20, [R7+0x180] ;  /* 0x0001800007147984 */ /* 0x000ee80000000800 */
[----:B------:R-:W-:Y:S04]  /*0360*/  LDS R23, [R7+0x200] ;  /* 0x0002000007177984 */ /* 0x000fe80000000800 */
[----:B------:R-:W4:Y:S04]  /*0370*/  LDS.128 R8, [R17+0x10] ;  /* 0x0000100011087984 */ /* 0x000f280000000c00 */
[----:B------:R-:W5:Y:S04]  /*0380*/  LDS R22, [R7+0x280] ;  /* 0x0002800007167984 */ /* 0x000f680000000800 */
[----:B------:R-:W-:Y:S04]  /*0390*/  LDS R26, [R7+0x380] ;  /* 0x00038000071a7984 */ /* 0x000fe80000000800 */
[----:B------:R-:W-:Y:S01]  /*03a0*/  LDS R24, [R7+0x580] ;  /* 0x0005800007187984 */ /* 0x000fe20000000800 */
[----:B0-----:R-:W-:-:S04]  /*03b0*/  FFMA R21, R12, R28, R21 ;  /* 0x0000001c0c157223 */ /* 0x001fc80000000015 */
[----:B------:R-:W-:Y:S02]  /*03c0*/  FFMA R12, R12, R28, R21 ;  /* 0x0000001c0c0c7223 */ /* 0x000fe40000000015 */
[----:B------:R-:W0:Y:S02]  /*03d0*/  LDS R21, [R7+0x300] ;  /* 0x0003000007157984 */ /* 0x000e240000000800 */
[----:B-1----:R-:W-:Y:S02]  /*03e0*/  FFMA R12, R25, R13, R12 ;  /* 0x0000000d190c7223 */ /* 0x002fe4000000000c */
[----:B------:R-:W-:Y:S02]  /*03f0*/  LDS R25, [R7+0x400] ;  /* 0x0004000007197984 */ /* 0x000fe40000000800 */
[----:B--2---:R-:W-:-:S04]  /*0400*/  FFMA R27, R27, R14, R12 ;  /* 0x0000000e1b1b7223 */ /* 0x004fc8000000000c */
[----:B---3--:R-:W-:Y:S02]  /*0410*/  FFMA R27, R20, R15, R27 ;  /* 0x0000000f141b7223 */ /* 0x008fe4000000001b */
[----:B------:R-:W1:Y:S04]  /*0420*/  LDS.128 R12, [R17+0x20] ;  /* 0x00002000110c7984 */ /* 0x000e680000000c00 */
[----:B------:R-:W2:Y:S01]  /*0430*/  LDS R20, [R7+0x480] ;  /* 0x0004800007147984 */ /* 0x000ea20000000800 */
[----:B----4-:R-:W-:-:S03]  /*0440*/  FFMA R27, R8, R23, R27 ;  /* 0x00000017081b7223 */ /* 0x010fc6000000001b */
[----:B------:R-:W3:Y:S01]  /*0450*/  LDS R23, [R7+0x500] ;  /* 0x0005000007177984 */ /* 0x000ee20000000800 */
[----:B-----5:R-:W-:-:S04]  /*0460*/  FFMA R22, R22, R9, R27 ;  /* 0x0000000916167223 */ /* 0x020fc8000000001b */
[----:B0-----:R-:W-:Y:S02]  /*0470*/  FFMA R21, R21, R10, R22 ;  /* 0x0000000a15157223 */ /* 0x001fe40000000016 */
[----:B------:R-:W-:Y:S02]  /*0480*/  LDS R22, [R7+0x680] ;  /* 0x0006800007167984 */ /* 0x000fe40000000800 */
[----:B------:R-:W-:Y:S02]  /*0490*/  FFMA R27, R26, R11, R21 ;  /* 0x0000000b1a1b7223 */ /* 0x000fe40000000015 */
[----:B------:R-:W-:Y:S04]  /*04a0*/  LDS R21, [R7+0x600] ;  /* 0x0006000007157984 */ /* 0x000fe80000000800 */
[----:B------:R-:W0:Y:S01]  /*04b0*/  LDS.128 R8, [R17+0x30] ;  /* 0x0000300011087984 */ /* 0x000e220000000c00 */
[----:B-1----:R-:W-:-:S03]  /*04c0*/  FFMA R27, R12, R25, R27 ;  /* 0x000000190c1b7223 */ /* 0x002fc6000000001b */
[----:B------:R-:W-:Y:S01]  /*04d0*/  LDS R26, [R7+0x780] ;  /* 0x00078000071a7984 */ /* 0x000fe20000000800 */
[----:B------:R-:W-:-:S03]  /*04e0*/  FFMA R27, R12, R25, R27 ;  /* 0x000000190c1b7223 */ /* 0x000fc6000000001b */
[----:B------:R-:W1:Y:S01]  /*04f0*/  LDS R25, [R7+0x700] ;  /* 0x0007000007197984 */ /* 0x000e620000000800 */
[----:B--2---:R-:W-:-:S04]  /*0500*/  FFMA R20, R20, R13, R27 ;  /* 0x0000000d14147223 */ /* 0x004fc8000000001b */
[----:B---3--:R-:W-:Y:S02]  /*0510*/  FFMA R23, R23, R14, R20 ;  /* 0x0000000e17177223 */ /* 0x008fe40000000014 */
[----:B------:R-:W-:Y:S02]  /*0520*/  LDS R20, [R7+0x880] ;  /* 0x0008800007147984 */ /* 0x000fe40000000800 */
[----:B------:R-:W-:Y:S02]  /*0530*/  FFMA R27, R24, R15, R23 ;  /* 0x0000000f181b7223 */ /* 0x000fe40000000017 */
[----:B------:R-:W-:Y:S04]  /*0540*/  LDS R23, [R7+0x800] ;  /* 0x0008000007177984 */ /* 0x000fe80000000800 */
[----:B------:R-:W2:Y:S04]  /*0550*/  LDS.128 R12, [R17+0x40] ;  /* 0x00004000110c7984 */ /* 0x000ea80000000c00 */
[----:B------:R-:W-:Y:S01]  /*0560*/  LDS R24, [R7+0x980] ;  /* 0x0009800007187984 */ /* 0x000fe20000000800 */
[----:B0-----:R-:W-:-:S03]  /*0570*/  FFMA R27, R8, R21, R27 ;  /* 0x00000015081b7223 */ /* 0x001fc6000000001b */
[----:B------:R-:W0:Y:S01]  /*0580*/  LDS R21, [R7+0x900] ;  /* 0x0009000007157984 */ /* 0x000e220000000800 */
[----:B------:R-:W-:-:S04]  /*0590*/  FFMA R22, R22, R9, R27 ;  /* 0x0000000916167223 */ /* 0x000fc8000000001b */
[----:B-1----:R-:W-:-:S04]  /*05a0*/  FFMA R25, R25, R10, R22 ;  /* 0x0000000a19197223 */ /* 0x002fc80000000016 */
[----:B------:R-:W-:Y:S02]  /*05b0*/  FFMA R11, R26, R11, R25 ;  /* 0x0000000b1a0b7223 */ /* 0x000fe40000000019 */
[----:B------:R-:W-:Y:S04]  /*05c0*/  LDS R25, [R7+0xa00] ;  /* 0x000a000007197984 */ /* 0x000fe80000000800 */
[----:B------:R-:W-:Y:S01]  /*05d0*/  LDS R26, [R7+0xb80] ;  /* 0x000b8000071a7984 */ /* 0x000fe20000000800 */
[----:B--2---:R-:W-:-:S03]  /*05e0*/  FFMA R22, R12, R23, R11 ;  /* 0x000000170c167223 */ /* 0x004fc6000000000b */
[----:B------:R-:W1:Y:S01]  /*05f0*/  LDS.128 R8, [R17+0x50] ;  /* 0x0000500011087984 */ /* 0x000e620000000c00 */
[----:B------:R-:W-:-:S03]  /*0600*/  FFMA R23, R12, R23, R22 ;  /* 0x000000170c177223 */ /* 0x000fc60000000016 */
[----:B------:R-:W2:Y:S01]  /*0610*/  LDS R22, [R7+0xa80] ;  /* 0x000a800007167984 */ /* 0x000ea20000000800 */
[----:B------:R-:W-:-:S03]  /*0620*/  FFMA R20, R20, R13, R23 ;  /* 0x0000000d14147223 */ /* 0x000fc60000000017 */
[----:B------:R-:W3:Y:S01]  /*0630*/  LDS R23, [R7+0xb00] ;  /* 0x000b000007177984 */ /* 0x000ee20000000800 */
[----:B0-----:R-:W-:-:S03]  /*0640*/  FFMA R21, R21, R14, R20 ;  /* 0x0000000e15157223 */ /* 0x001fc60000000014 */
[----:B------:R-:W-:Y:S01]  /*0650*/  LDS R20, [R7+0xc80] ;  /* 0x000c800007147984 */ /* 0x000fe20000000800 */
[----:B------:R-:W-:-:S03]  /*0660*/  FFMA R27, R24, R15, R21 ;  /* 0x0000000f181b7223 */ /* 0x000fc60000000015 */
[----:B------:R-:W-:Y:S04]  /*0670*/  LDS R21, [R7+0xc00] ;  /* 0x000c000007157984 */ /* 0x000fe80000000800 */
[----:B------:R-:W0:Y:S01]  /*0680*/  LDS.128 R12, [R17+0x60] ;  /* 0x00006000110c7984 */ /* 0x000e220000000c00 */
[----:B-1----:R-:W-:-:S04]  /*0690*/  FFMA R25, R8, R25, R27 ;  /* 0x0000001908197223 */ /* 0x002fc8000000001b */
[----:B--2---:R-:W-:Y:S02]  /*06a0*/  FFMA R22, R22, R9, R25 ;  /* 0x0000000916167223 */ /* 0x004fe40000000019 */
[----:B------:R-:W-:Y:S02]  /*06b0*/  LDS R25, [R7+0xe00] ;  /* 0x000e000007197984 */ /* 0x000fe40000000800 */
[----:B---3--:R-:W-:Y:S02]  /*06c0*/  FFMA R9, R23, R10, R22 ;  /* 0x0000000a17097223 */ /* 0x008fe40000000016 */
[----:B------:R-:W1:Y:S02]  /*06d0*/  LDS R23, [R7+0xd00] ;  /* 0x000d000007177984 */ /* 0x000e640000000800 */
[----:B------:R-:W-:Y:S02]  /*06e0*/  FFMA R9, R26, R11, R9 ;  /* 0x0000000b1a097223 */ /* 0x000fe40000000009 */
[----:B------:R-:W2:Y:S02]  /*06f0*/  LDS R22, [R7+0xd80] ;  /* 0x000d800007167984 */ /* 0x000ea40000000800 */
[----:B0-----:R-:W-:-:S02]  /*0700*/  FFMA R24, R12, R21, R9 ;  /* 0x000000150c187223 */ /* 0x001fc40000000009 */
[----:B------:R-:W0:Y:S02]  /*0710*/  LDS.128 R8, [R17+0x70] ;  /* 0x0000700011087984 */ /* 0x000e240000000c00 */
[----:B------:R-:W-:Y:S02]  /*0720*/  FFMA R27, R12, R21, R24 ;  /* 0x000000150c1b7223 */ /* 0x000fe40000000018 */
[----:B------:R-:W3:Y:S04]  /*0730*/  LDS R24, [R7+0xe80] ;  /* 0x000e800007187984 */ /* 0x000ee80000000800 */
[----:B------:R-:W4:Y:S04]  /*0740*/  LDS R21, [R7+0xf00] ;  /* 0x000f000007157984 */ /* 0x000f280000000800 */
[----:B------:R-:W5:Y:S01]  /*0750*/  LDS R12, [R7+0xf80] ;  /* 0x000f8000070c7984 */ /* 0x000f620000000800 */
[----:B------:R-:W-:Y:S01]  /*0760*/  FFMA R20, R20, R13, R27 ;  /* 0x0000000d14147223 */ /* 0x000fe2000000001b */
[----:B------:R-:W-:-:S03]  /*0770*/  I2FP.F32.U32 R13, R5 ;  /* 0x00000005000d7245 */ /* 0x000fc60000201000 */
[----:B-1----:R-:W-:Y:S01]  /*0780*/  FFMA R23, R23, R14, R20 ;  /* 0x0000000e17177223 */ /* 0x002fe20000000014 */
[----:B------:R-:W-:Y:S01]  /*0790*/  BAR.SYNC.DEFER_BLOCKING 0x0 ;  /* 0x0000000000007b1d */ /* 0x000fe20000010000 */
[----:B------:R-:W-:Y:S02]  /*07a0*/  FSETP.GT.AND P0, PT, R16, R13, PT ;  /* 0x0000000d1000720b */ /* 0x000fe40003f04000 */
[----:B--2---:R-:W-:-:S04]  /*07b0*/  FFMA R15, R22, R15, R23 ;  /* 0x0000000f160f7223 */ /* 0x004fc80000000017 */
[----:B0-----:R-:W-:-:S04]  /*07c0*/  FFMA R15, R8, R25, R15 ;  /* 0x00000019080f7223 */ /* 0x001fc8000000000f */
[----:B---3--:R-:W-:-:S04]  /*07d0*/  FFMA R24, R24, R9, R15 ;  /* 0x0000000918187223 */ /* 0x008fc8000000000f */
[----:B----4-:R-:W-:-:S04]  /*07e0*/  FFMA R21, R21, R10, R24 ;  /* 0x0000000a15157223 */ /* 0x010fc80000000018 */
[----:B-----5:R-:W-:Y:S01]  /*07f0*/  FFMA R21, R12, R11, R21 ;  /* 0x0000000b0c157223 */ /* 0x020fe20000000015 */
[----:B------:R-:W-:Y:S06]  /*0800*/  @P0 BRA `(.L_x_1) ;  /* 0xfffffff8006c0947 */ /* 0x000fec000383ffff */
.L_x_0:
[----:B------:R-:W-:-:S13]  /*0810*/  ISETP.GE.AND P0, PT, R3, UR4, PT ;  /* 0x0000000403007c0c */ /* 0x000fda000bf06270 */
[----:B------:R-:W-:Y:S05]  /*0820*/  @P0 EXIT ;  /* 0x000000000000094d */ /* 0x000fea0003800000 */
[----:B------:R-:W0:Y:S01]  /*0830*/  LDC.64 R2, c[0x0][0x390] ;  /* 0x0000e400ff027b82 */ /* 0x000e220000000a00 */
[----:B------:R-:W-:-:S04]  /*0840*/  IMAD R19, R19, UR4, R18 ;  /* 0x0000000413137c24 */ /* 0x000fc8000f8e0212 */
[----:B0-----:R-:W-:-:S05]  /*0850*/  IMAD.WIDE.U32 R2, R19, 0x4, R2 ;  /* 0x0000000413027825 */ /* 0x001fca00078e0002 */
[----:B------:R-:W-:Y:S01]  /*0860*/  STG.E desc[UR8][R2.64], R21 ;  /* 0x0000001502007986 */ /* 0x000fe2000c101908 */
[----:B------:R-:W-:Y:S05]  /*0870*/  EXIT ;  /* 0x000000000000794d */ /* 0x000fea0003800000 */
.L_x_2:
[----:B------:R-:W-:-:S00]  /*0880*/  BRA `(.L_x_2) ;  /* 0xfffffffc00fc7947 */ /* 0x000fc0000383ffff */
[----:B------:R-:W-:-:S00]  /*0890*/  NOP ;  /* 0x0000000000007918 */ /* 0x000fc00000000000 */
        /* <DEDUP_REMOVED lines=14> */
.L_x_3:


//--------------------- .nv.shared._Z18matrixMulOptimizedPfS_S_i --------------------------
	.section	.nv.shared._Z18matrixMulOptimizedPfS_S_i,"aw",@nobits
	.sectionflags	@""
	.align	4
.nv.shared._Z18matrixMulOptimizedPfS_S_i:
	.zero		9216


//--------------------- .nv.shared.reserved.0     --------------------------
	.section	.nv.shared.reserved.0,"aw",@nobits
	.weak		__nv_reservedSMEM_offset_0_alias
	.size		__nv_reservedSMEM_offset_0_alias, 0, 64
	.other		__nv_reservedSMEM_offset_0_alias,@"STO_CUDA_RESERVED_SHARED STV_DEFAULT"
__nv_reservedSMEM_offset_0_alias:
	.zero		0
	.zero		64


//--------------------- .nv.constant0._Z18matrixMulOptimizedPfS_S_i --------------------------
	.section	.nv.constant0._Z18matrixMulOptimizedPfS_S_i,"a",@progbits
	.sectionflags	@""
	.align	4
.nv.constant0._Z18matrixMulOptimizedPfS_S_i:
	.zero		924


//--------------------- SYMBOLS --------------------------

	.type		.nv.reservedSmem.offset0,@object
	.size		.nv.reservedSmem.offset0,0x4
	.type		.nv.reservedSmem.cap,@object
	.size		.nv.reservedSmem.cap,0x4
